	.headerflags	@"EF_CUDA_TEXMODE_UNIFIED EF_CUDA_64BIT_ADDRESS EF_CUDA_ACCELERATORS EF_CUDA_SM90 EF_CUDA_VIRTUAL_SM(EF_CUDA_SM90)"
	.elftype	@"ET_EXEC"


//--------------------- .nv.info                  --------------------------
	.section	.nv.info,"",@"SHT_CUDA_INFO"
	.align	4


	//----- nvinfo : EIATTR_REGCOUNT
	.align		4
        /*0000*/ 	.byte	0x04, 0x2f
        /*0002*/ 	.short	(.L_5 - .L_4)
	.align		4
.L_4:
        /*0004*/ 	.word	index@(triton_red_fused__to_copy_add_embedding_mean_mul_pow_rsqrt_0)
        /*0008*/ 	.word	0x00000020


	//----- nvinfo : EIATTR_MIN_STACK_SIZE
	.align		4
.L_5:
        /*000c*/ 	.byte	0x04, 0x12
        /*000e*/ 	.short	(.L_7 - .L_6)
	.align		4
.L_6:
        /*0010*/ 	.word	index@(triton_red_fused__to_copy_add_embedding_mean_mul_pow_rsqrt_0)
        /*0014*/ 	.word	0x00000000


	//----- nvinfo : EIATTR_FRAME_SIZE
	.align		4
.L_7:
        /*0018*/ 	.byte	0x04, 0x11
        /*001a*/ 	.short	(.L_9 - .L_8)
	.align		4
.L_8:
        /*001c*/ 	.word	index@(triton_red_fused__to_copy_add_embedding_mean_mul_pow_rsqrt_0)
        /*0020*/ 	.word	0x00000000


	//----- nvinfo : EIATTR_MIN_STACK_SIZE
	.align		4
.L_9:
        /*0024*/ 	.byte	0x04, 0x12
        /*0026*/ 	.short	(.L_11 - .L_10)
	.align		4
.L_10:
        /*0028*/ 	.word	index@(triton_red_fused__to_copy_add_embedding_mean_mul_pow_rsqrt_0)
        /*002c*/ 	.word	0x00000000
.L_11:


//--------------------- .nv.info.triton_red_fused__to_copy_add_embedding_mean_mul_pow_rsqrt_0 --------------------------
	.section	.nv.info.triton_red_fused__to_copy_add_embedding_mean_mul_pow_rsqrt_0,"",@"SHT_CUDA_INFO"
	.sectionflags	@""
	.align	4


	//----- nvinfo : EIATTR_CUDA_API_VERSION
	.align		4
        /*0000*/ 	.byte	0x04, 0x37
        /*0002*/ 	.short	(.L_13 - .L_12)
.L_12:
        /*0004*/ 	.word	0x0000007c


	//----- nvinfo : EIATTR_KPARAM_INFO
	.align		4
.L_13:
        /*0008*/ 	.byte	0x04, 0x17
        /*000a*/ 	.short	(.L_15 - .L_14)
.L_14:
        /*000c*/ 	.word	0x00000000
        /*0010*/ 	.short	0x0008
        /*0012*/ 	.short	0x0038
        /*0014*/ 	.byte	0x00, 0xf4, 0x21, 0x00


	//----- nvinfo : EIATTR_KPARAM_INFO
	.align		4
.L_15:
        /*0018*/ 	.byte	0x04, 0x17
        /*001a*/ 	.short	(.L_17 - .L_16)
.L_16:
        /*001c*/ 	.word	0x00000000
        /*0020*/ 	.short	0x0007
        /*0022*/ 	.short	0x0034
        /*0024*/ 	.byte	0x00, 0xf0, 0x11, 0x00


	//----- nvinfo : EIATTR_KPARAM_INFO
	.align		4
.L_17:
        /*0028*/ 	.byte	0x04, 0x17
        /*002a*/ 	.short	(.L_19 - .L_18)
.L_18:
        /*002c*/ 	.word	0x00000000
        /*0030*/ 	.short	0x0006
        /*0032*/ 	.short	0x0030
        /*0034*/ 	.byte	0x00, 0xf0, 0x11, 0x00


	//----- nvinfo : EIATTR_KPARAM_INFO
	.align		4
.L_19:
        /*0038*/ 	.byte	0x04, 0x17
        /*003a*/ 	.short	(.L_21 - .L_20)
.L_20:
        /*003c*/ 	.word	0x00000000
        /*0040*/ 	.short	0x0005
        /*0042*/ 	.short	0x0028
        /*0044*/ 	.byte	0x00, 0xf4, 0x21, 0x00


	//----- nvinfo : EIATTR_KPARAM_INFO
	.align		4
.L_21:
        /*0048*/ 	.byte	0x04, 0x17
        /*004a*/ 	.short	(.L_23 - .L_22)
.L_22:
        /*004c*/ 	.word	0x00000000
        /*0050*/ 	.short	0x0004
        /*0052*/ 	.short	0x0020
        /*0054*/ 	.byte	0x00, 0xf4, 0x21, 0x00


	//----- nvinfo : EIATTR_KPARAM_INFO
	.align		4
.L_23:
        /*0058*/ 	.byte	0x04, 0x17
        /*005a*/ 	.short	(.L_25 - .L_24)
.L_24:
        /*005c*/ 	.word	0x00000000
        /*0060*/ 	.short	0x0003
        /*0062*/ 	.short	0x0018
        /*0064*/ 	.byte	0x00, 0xf4, 0x21, 0x00


	//----- nvinfo : EIATTR_KPARAM_INFO
	.align		4
.L_25:
        /*0068*/ 	.byte	0x04, 0x17
        /*006a*/ 	.short	(.L_27 - .L_26)
.L_26:
        /*006c*/ 	.word	0x00000000
        /*0070*/ 	.short	0x0002
        /*0072*/ 	.short	0x0010
        /*0074*/ 	.byte	0x00, 0xf4, 0x21, 0x00


	//----- nvinfo : EIATTR_KPARAM_INFO
	.align		4
.L_27:
        /*0078*/ 	.byte	0x04, 0x17
        /*007a*/ 	.short	(.L_29 - .L_28)
.L_28:
        /*007c*/ 	.word	0x00000000
        /*0080*/ 	.short	0x0001
        /*0082*/ 	.short	0x0008
        /*0084*/ 	.byte	0x00, 0xf4, 0x21, 0x00


	//----- nvinfo : EIATTR_KPARAM_INFO
	.align		4
.L_29:
        /*0088*/ 	.byte	0x04, 0x17
        /*008a*/ 	.short	(.L_31 - .L_30)
.L_30:
        /*008c*/ 	.word	0x00000000
        /*0090*/ 	.short	0x0000
        /*0092*/ 	.short	0x0000
        /*0094*/ 	.byte	0x00, 0xf4, 0x21, 0x00


	//----- nvinfo : EIATTR_SPARSE_MMA_MASK
	.align		4
.L_31:
        /*0098*/ 	.byte	0x03, 0x50
        /*009a*/ 	.short	0x0000


	//----- nvinfo : EIATTR_MAXREG_COUNT
	.align		4
        /*009c*/ 	.byte	0x03, 0x1b
        /*009e*/ 	.short	0x00ff


	//----- nvinfo : EIATTR_EXTERNS
	.align		4
        /*00a0*/ 	.byte	0x04, 0x0f
        /*00a2*/ 	.short	(.L_33 - .L_32)


	//   ....[0]....
	.align		4
.L_32:
        /*00a4*/ 	.word	index@(__assertfail)


	//----- nvinfo : EIATTR_COOP_GROUP_MASK_REGIDS
	.align		4
.L_33:
        /*00a8*/ 	.byte	0x04, 0x29
        /*00aa*/ 	.short	(.L_35 - .L_34)


	//   ....[0]....
.L_34:
        /*00ac*/ 	.word	0xffffffff


	//   ....[1]....
        /*00b0*/ 	.word	0xffffffff


	//   ....[2]....
        /*00b4*/ 	.word	0xffffffff


	//   ....[3]....
        /*00b8*/ 	.word	0xffffffff


	//   ....[4]....
        /*00bc*/ 	.word	0xffffffff


	//   ....[5]....
        /*00c0*/ 	.word	0xffffffff


	//   ....[6]....
        /*00c4*/ 	.word	0xffffffff


	//   ....[7]....
        /*00c8*/ 	.word	0xffffffff


	//----- nvinfo : EIATTR_COOP_GROUP_INSTR_OFFSETS
	.align		4
.L_35:
        /*00cc*/ 	.byte	0x04, 0x28
        /*00ce*/ 	.short	(.L_37 - .L_36)


	//   ....[0]....
.L_36:
        /*00d0*/ 	.word	0x000005f0


	//   ....[1]....
        /*00d4*/ 	.word	0x00000610


	//   ....[2]....
        /*00d8*/ 	.word	0x00000640


	//   ....[3]....
        /*00dc*/ 	.word	0x00000670


	//   ....[4]....
        /*00e0*/ 	.word	0x000006a0


	//   ....[5]....
        /*00e4*/ 	.word	0x00000740


	//   ....[6]....
        /*00e8*/ 	.word	0x00000770


	//   ....[7]....
        /*00ec*/ 	.word	0x00000790


	//----- nvinfo : EIATTR_SYSCALL_OFFSETS
	.align		4
.L_37:
        /*00f0*/ 	.byte	0x04, 0x46
        /*00f2*/ 	.short	(.L_39 - .L_38)


	//   ....[0]....
.L_38:
        /*00f4*/ 	.word	0x00000e90


	//----- nvinfo : EIATTR_EXIT_INSTR_OFFSETS
	.align		4
.L_39:
        /*00f8*/ 	.byte	0x04, 0x1c
        /*00fa*/ 	.short	(.L_41 - .L_40)


	//   ....[0]....
.L_40:
        /*00fc*/ 	.word	0x00000d70


	//   ....[1]....
        /*0100*/ 	.word	0x00000d90


	//----- nvinfo : EIATTR_REQNTID
	.align		4
.L_41:
        /*0104*/ 	.byte	0x04, 0x10
        /*0106*/ 	.short	(.L_43 - .L_42)
.L_42:
        /*0108*/ 	.word	0x00000100
        /*010c*/ 	.word	0x00000001
        /*0110*/ 	.word	0x00000001


	//----- nvinfo : EIATTR_CBANK_PARAM_SIZE
	.align		4
.L_43:
        /*0114*/ 	.byte	0x03, 0x19
        /*0116*/ 	.short	0x0040


	//----- nvinfo : EIATTR_PARAM_CBANK
	.align		4
        /*0118*/ 	.byte	0x04, 0x0a
        /*011a*/ 	.short	(.L_45 - .L_44)
	.align		4
.L_44:
        /*011c*/ 	.word	index@(.nv.constant0.triton_red_fused__to_copy_add_embedding_mean_mul_pow_rsqrt_0)
        /*0120*/ 	.short	0x0210
        /*0122*/ 	.short	0x0040


	//----- nvinfo : EIATTR_SW_WAR
	.align		4
.L_45:
        /*0124*/ 	.byte	0x04, 0x36
        /*0126*/ 	.short	(.L_47 - .L_46)
.L_46:
        /*0128*/ 	.word	0x00000008
.L_47:


//--------------------- .nv.callgraph             --------------------------
	.section	.nv.callgraph,"",@"SHT_CUDA_CALLGRAPH"
	.align	4
	.sectionentsize	8
	.align		4
        /*0000*/ 	.word	0x00000000
	.align		4
        /*0004*/ 	.word	0xffffffff
	.align		4
        /*0008*/ 	.word	index@(triton_red_fused__to_copy_add_embedding_mean_mul_pow_rsqrt_0)
	.align		4
        /*000c*/ 	.word	index@(__assertfail)
	.align		4
        /*0010*/ 	.word	0x00000000
	.align		4
        /*0014*/ 	.word	0xfffffffe
	.align		4
        /*0018*/ 	.word	0x00000000
	.align		4
        /*001c*/ 	.word	0xfffffffd
	.align		4
        /*0020*/ 	.word	0x00000000
	.align		4
        /*0024*/ 	.word	0xfffffffc


//--------------------- .nv.constant4             --------------------------
	.section	.nv.constant4,"a",@progbits
	.align	8
	.align		8
.nv.constant4:
        /*0000*/ 	.dword	__assertfail
	.align		8
        /*0008*/ 	.dword	assertFunc_0
	.align		8
        /*0010*/ 	.dword	assertFile_0
	.align		8
        /*0018*/ 	.dword	assertMessage_0
	.align		8
        /*0020*/ 	.dword	_$_str


//--------------------- .text.triton_red_fused__to_copy_add_embedding_mean_mul_pow_rsqrt_0 --------------------------
	.section	.text.triton_red_fused__to_copy_add_embedding_mean_mul_pow_rsqrt_0,"ax",@progbits
	.sectionflags	@"SHF_BARRIERS=1"
	.align	128
        .global         triton_red_fused__to_copy_add_embedding_mean_mul_pow_rsqrt_0
        .type           triton_red_fused__to_copy_add_embedding_mean_mul_pow_rsqrt_0,@function
        .size           triton_red_fused__to_copy_add_embedding_mean_mul_pow_rsqrt_0,(.L_x_3 - triton_red_fused__to_copy_add_embedding_mean_mul_pow_rsqrt_0)
        .other          triton_red_fused__to_copy_add_embedding_mean_mul_pow_rsqrt_0,@"STO_CUDA_ENTRY STV_DEFAULT"
triton_red_fused__to_copy_add_embedding_mean_mul_pow_rsqrt_0:
.text.triton_red_fused__to_copy_add_embedding_mean_mul_pow_rsqrt_0:
[----:B------:R-:W0:Y:S02]  /*0000*/  LDC R1, c[0x0][0x28] ;  /* 0x00000a00ff017b82 */ /* 0x000e240000000800 */
[----:B------:R-:W1:Y:S01]  /*0010*/  S2R R12, SR_CTAID.X ;  /* 0x00000000000c7919 */ /* 0x000e620000002500 */
[----:B------:R-:W2:Y:S01]  /*0020*/  LDC.64 R2, c[0x0][0x218] ;  /* 0x00008600ff027b82 */ /* 0x000ea20000000a00 */
[----:B------:R-:W-:Y:S01]  /*0030*/  ULDC UR8, c[0x0][0x240] ;  /* 0x0000900000087ab9 */ /* 0x000fe20000000800 */
[----:B------:R-:W-:Y:S01]  /*0040*/  CS2R R6, SRZ ;  /* 0x0000000000067805 */ /* 0x000fe2000001ff00 */
[----:B------:R-:W-:Y:S01]  /*0050*/  ULDC.64 UR6, c[0x0][0x208] ;  /* 0x0000820000067ab9 */ /* 0x000fe20000000a00 */
[C---:B-1----:R-:W-:Y:S01]  /*0060*/  ISETP.GE.AND P1, PT, R12.reuse, UR8, PT ;  /* 0x000000080c007c0c */ /* 0x042fe2000bf26270 */
[----:B--2---:R-:W-:-:S12]  /*0070*/  IMAD.WIDE R2, R12, 0x8, R2 ;  /* 0x000000080c027825 */ /* 0x004fd800078e0202 */
[----:B------:R-:W2:Y:S01]  /*0080*/  @!P1 LDG.E.EL.64 R6, desc[UR6][R2.64] ;  /* 0x0000000602069981 */ /* 0x000ea2000c2e1b00 */
[----:B------:R-:W-:-:S06]  /*0090*/  CS2R R4, SRZ ;  /* 0x0000000000047805 */ /* 0x000fcc000001ff00 */
[----:B------:R1:W5:Y:S01]  /*00a0*/  @!P1 LDG.E.EL.64 R4, desc[UR6][R2.64] ;  /* 0x0000000602049981 */ /* 0x000362000c2e1b00 */
[----:B--2---:R-:W-:Y:S02]  /*00b0*/  IADD3 R9, P2, R6, 0x1f500, RZ ;  /* 0x0001f50006097810 */ /* 0x004fe40007f5e0ff */
[----:B------:R-:W-:Y:S02]  /*00c0*/  ISETP.GE.AND P0, PT, R7, RZ, PT ;  /* 0x000000ff0700720c */ /* 0x000fe40003f06270 */
[----:B------:R-:W-:Y:S02]  /*00d0*/  IADD3.X R11, RZ, R7, RZ, P2, !PT ;  /* 0x00000007ff0b7210 */ /* 0x000fe400017fe4ff */
[----:B------:R-:W-:Y:S02]  /*00e0*/  SEL R0, R9, R6, !P0 ;  /* 0x0000000609007207 */ /* 0x000fe40004000000 */
[----:B------:R-:W-:Y:S02]  /*00f0*/  SEL R6, R11, R7, !P0 ;  /* 0x000000070b067207 */ /* 0x000fe40004000000 */
[----:B------:R-:W-:-:S02]  /*0100*/  ISETP.GT.U32.AND P0, PT, R0, 0x1f4ff, PT ;  /* 0x0001f4ff0000780c */ /* 0x000fc40003f04070 */
[----:B------:R-:W-:Y:S02]  /*0110*/  ISETP.LT.AND P2, PT, R12, UR8, PT ;  /* 0x000000080c007c0c */ /* 0x000fe4000bf41270 */
[----:B------:R-:W-:-:S13]  /*0120*/  ISETP.GT.U32.AND.EX P0, PT, R6, RZ, PT, P0 ;  /* 0x000000ff0600720c */ /* 0x000fda0003f04100 */
[----:B-1----:R-:W-:Y:S05]  /*0130*/  @P0 BRA P2, `(.L_x_0) ;  /* 0x0000000c00180947 */ /* 0x002fea0001000000 */
[----:B------:R-:W1:Y:S01]  /*0140*/  S2R R19, SR_TID.X ;  /* 0x0000000000137919 */ /* 0x000e620000002100 */
[----:B------:R-:W2:Y:S01]  /*0150*/  LDC.64 R8, c[0x0][0x220] ;  /* 0x00008800ff087b82 */ /* 0x000ea20000000a00 */
[C---:B-----5:R-:W-:Y:S02]  /*0160*/  SHF.L.U32 R7, R4.reuse, 0xc, RZ ;  /* 0x0000000c04077819 */ /* 0x060fe400000006ff */
[----:B------:R-:W-:-:S05]  /*0170*/  SHF.L.U64.HI R2, R4, 0xc, R5 ;  /* 0x0000000c04027819 */ /* 0x000fca0000010205 */
[----:B------:R-:W-:Y:S01]  /*0180*/  BAR.SYNC.DEFER_BLOCKING 0x0 ;  /* 0x0000000000007b1d */ /* 0x000fe20000010000 */
[----:B------:R-:W-:Y:S02]  /*0190*/  IADD3 R0, P2, R7, 0x1f500000, RZ ;  /* 0x1f50000007007810 */ /* 0x000fe40007f5e0ff */
[----:B------:R-:W-:Y:S02]  /*01a0*/  ISETP.GE.AND P0, PT, R5, RZ, PT ;  /* 0x000000ff0500720c */ /* 0x000fe40003f06270 */
[----:B------:R-:W-:Y:S02]  /*01b0*/  CS2R R4, SRZ ;  /* 0x0000000000047805 */ /* 0x000fe4000001ff00 */
[----:B------:R-:W-:Y:S02]  /*01c0*/  IADD3.X R3, RZ, R2, RZ, P2, !PT ;  /* 0x00000002ff037210 */ /* 0x000fe400017fe4ff */
[----:B------:R-:W-:Y:S02]  /*01d0*/  CS2R R10, SRZ ;  /* 0x00000000000a7805 */ /* 0x000fe4000001ff00 */
[----:B------:R-:W-:-:S02]  /*01e0*/  SEL R0, R0, R7, !P0 ;  /* 0x0000000700007207 */ /* 0x000fc40004000000 */
[----:B------:R-:W-:Y:S02]  /*01f0*/  CS2R R6, SRZ ;  /* 0x0000000000067805 */ /* 0x000fe4000001ff00 */
[----:B------:R-:W-:Y:S01]  /*0200*/  SEL R3, R3, R2, !P0 ;  /* 0x0000000203037207 */ /* 0x000fe20004000000 */
[----:B------:R-:W3:Y:S01]  /*0210*/  S2UR UR5, SR_CgaCtaId ;  /* 0x00000000000579c3 */ /* 0x000ee20000008800 */
[----:B------:R-:W-:-:S07]  /*0220*/  UMOV UR4, 0x400 ;  /* 0x0000040000047882 */ /* 0x000fce0000000000 */
[----:B------:R-:W4:Y:S01]  /*0230*/  LDC.64 R28, c[0x0][0x210] ;  /* 0x00008400ff1c7b82 */ /* 0x000f220000000a00 */
[----:B--2---:R-:W-:-:S04]  /*0240*/  LEA R2, P0, R0, R8, 0x1 ;  /* 0x0000000800027211 */ /* 0x004fc800078008ff */
[----:B------:R-:W-:Y:S02]  /*0250*/  LEA.HI.X R3, R0, R9, R3, 0x1, P0 ;  /* 0x0000000900037211 */ /* 0x000fe400000f0c03 */
[----:B-1----:R-:W-:-:S04]  /*0260*/  SHF.L.U32 R13, R19, 0x3, RZ ;  /* 0x00000003130d7819 */ /* 0x002fc800000006ff */
[----:B------:R-:W-:-:S05]  /*0270*/  LOP3.LUT R13, R13, 0x7f8, RZ, 0xc0, !PT ;  /* 0x000007f80d0d7812 */ /* 0x000fca00078ec0ff */
[----:B------:R-:W-:Y:S02]  /*0280*/  IMAD.WIDE.U32 R16, R13, 0x2, R2 ;  /* 0x000000020d107825 */ /* 0x000fe400078e0002 */
[----:B------:R-:W1:Y:S03]  /*0290*/  LDC.64 R2, c[0x0][0x230] ;  /* 0x00008c00ff027b82 */ /* 0x000e660000000a00 */
[----:B------:R-:W2:Y:S01]  /*02a0*/  @!P1 LDG.E.EF.128 R4, desc[UR6][R16.64] ;  /* 0x0000000610049981 */ /* 0x000ea2000c0e1d00 */
[----:B------:R-:W-:Y:S02]  /*02b0*/  LEA R0, R12, R13, 0xc ;  /* 0x0000000d0c007211 */ /* 0x000fe400078e60ff */
[----:B------:R-:W-:-:S03]  /*02c0*/  CS2R R8, SRZ ;  /* 0x0000000000087805 */ /* 0x000fc6000001ff00 */
[----:B-1----:R-:W-:-:S05]  /*02d0*/  IMAD.WIDE R2, R0, 0x2, R2 ;  /* 0x0000000200027825 */ /* 0x002fca00078e0202 */
[----:B--2---:R1:W-:Y:S01]  /*02e0*/  @!P1 STG.E.128 desc[UR6][R2.64], R4 ;  /* 0x0000000402009986 */ /* 0x0043e2000c101d06 */
[----:B------:R-:W-:Y:S06]  /*02f0*/  BAR.SYNC.DEFER_BLOCKING 0x0 ;  /* 0x0000000000007b1d */ /* 0x000fec0000010000 */
[----:B------:R-:W2:Y:S01]  /*0300*/  @!P1 LDG.E.EF.128 R8, desc[UR6][R16.64+0x1000] ;  /* 0x0010000610089981 */ /* 0x000ea2000c0e1d00 */
[----:B------:R-:W-:Y:S01]  /*0310*/  HADD2.F32 R22, -RZ, R4.H0_H0 ;  /* 0x20000004ff167230 */ /* 0x000fe20000004100 */
[C---:B------:R-:W-:Y:S01]  /*0320*/  LOP3.LUT P0, RZ, R19.reuse, 0x1f, RZ, 0xc0, !PT ;  /* 0x0000001f13ff7812 */ /* 0x040fe2000780c0ff */
[----:B------:R-:W-:Y:S01]  /*0330*/  HADD2.F32 R21, -RZ, R4.H1_H1 ;  /* 0x30000004ff157230 */ /* 0x000fe20000004100 */
[----:B---3--:R-:W-:Y:S01]  /*0340*/  UPRMT UR4, UR5, 0x654, UR4 ;  /* 0x0000065405047896 */ /* 0x008fe20008000004 */
[----:B-1----:R-:W-:Y:S01]  /*0350*/  HADD2.F32 R4, -RZ, R5.H0_H0 ;  /* 0x20000005ff047230 */ /* 0x002fe20000004100 */
[----:B------:R-:W-:Y:S01]  /*0360*/  ISETP.GE.AND P2, PT, R19, 0x8, PT ;  /* 0x000000081300780c */ /* 0x000fe20003f46270 */
[----:B------:R-:W-:-:S02]  /*0370*/  HADD2.F32 R5, -RZ, R5.H1_H1 ;  /* 0x30000005ff057230 */ /* 0x000fc40000004100 */
[----:B--2---:R-:W-:Y:S01]  /*0380*/  HADD2.F32 R15, -RZ, R8.H0_H0 ;  /* 0x20000008ff0f7230 */ /* 0x004fe20000004100 */
[----:B------:R1:W-:Y:S01]  /*0390*/  @!P1 STG.E.128 desc[UR6][R2.64+0x1000], R8 ;  /* 0x0010000802009986 */ /* 0x0003e2000c101d06 */
[----:B------:R-:W-:Y:S02]  /*03a0*/  HADD2.F32 R18, -RZ, R8.H1_H1 ;  /* 0x30000008ff127230 */ /* 0x000fe40000004100 */
[----:B------:R-:W-:Y:S02]  /*03b0*/  HADD2.F32 R20, -RZ, R9.H0_H0 ;  /* 0x20000009ff147230 */ /* 0x000fe40000004100 */
[----:B------:R-:W-:Y:S01]  /*03c0*/  FMUL R15, R15, R15 ;  /* 0x0000000f0f0f7220 */ /* 0x000fe20000400000 */
[----:B------:R-:W-:-:S03]  /*03d0*/  FMUL R18, R18, R18 ;  /* 0x0000001212127220 */ /* 0x000fc60000400000 */
[----:B------:R-:W-:Y:S01]  /*03e0*/  FFMA R22, R22, R22, R15 ;  /* 0x0000001616167223 */ /* 0x000fe2000000000f */
[----:B------:R-:W-:Y:S02]  /*03f0*/  HADD2.F32 R15, -RZ, R9.H1_H1 ;  /* 0x30000009ff0f7230 */ /* 0x000fe40000004100 */
[----:B------:R-:W-:Y:S01]  /*0400*/  FMUL R17, R20, R20 ;  /* 0x0000001414117220 */ /* 0x000fe20000400000 */
[----:B------:R-:W-:-:S03]  /*0410*/  FFMA R21, R21, R21, R18 ;  /* 0x0000001515157223 */ /* 0x000fc60000000012 */
[----:B------:R-:W-:Y:S01]  /*0420*/  FFMA R18, R4, R4, R17 ;  /* 0x0000000404127223 */ /* 0x000fe20000000011 */
[----:B------:R-:W-:Y:S01]  /*0430*/  FMUL R16, R15, R15 ;  /* 0x0000000f0f107220 */ /* 0x000fe20000400000 */
[----:B------:R-:W-:Y:S01]  /*0440*/  FADD R17, R22, R21 ;  /* 0x0000001516117221 */ /* 0x000fe20000000000 */
[----:B------:R-:W-:Y:S01]  /*0450*/  HADD2.F32 R15, -RZ, R10.H0_H0 ;  /* 0x2000000aff0f7230 */ /* 0x000fe20000004100 */
[----:B-1----:R-:W-:Y:S01]  /*0460*/  SHF.R.S32.HI R8, RZ, 0x1f, R12 ;  /* 0x0000001fff087819 */ /* 0x002fe2000001140c */
[----:B------:R-:W-:Y:S01]  /*0470*/  FFMA R16, R5, R5, R16 ;  /* 0x0000000505107223 */ /* 0x000fe20000000010 */
[----:B------:R-:W-:Y:S01]  /*0480*/  FADD R17, R18, R17 ;  /* 0x0000001112117221 */ /* 0x000fe20000000000 */
[----:B------:R-:W-:Y:S02]  /*0490*/  HADD2.F32 R4, -RZ, R6.H0_H0 ;  /* 0x20000006ff047230 */ /* 0x000fe40000004100 */
[----:B------:R-:W-:Y:S01]  /*04a0*/  FMUL R15, R15, R15 ;  /* 0x0000000f0f0f7220 */ /* 0x000fe20000400000 */
[----:B------:R-:W-:-:S02]  /*04b0*/  HADD2.F32 R5, -RZ, R10.H1_H1 ;  /* 0x3000000aff057230 */ /* 0x000fc40000004100 */
[----:B------:R-:W-:Y:S01]  /*04c0*/  FADD R18, R16, R17 ;  /* 0x0000001110127221 */ /* 0x000fe20000000000 */
[----:B------:R-:W-:Y:S02]  /*04d0*/  HADD2.F32 R16, -RZ, R11.H0_H0 ;  /* 0x2000000bff107230 */ /* 0x000fe40000004100 */
[----:B------:R-:W-:Y:S01]  /*04e0*/  FFMA R21, R4, R4, R15 ;  /* 0x0000000404157223 */ /* 0x000fe2000000000f */
[----:B------:R-:W-:Y:S02]  /*04f0*/  HADD2.F32 R6, -RZ, R6.H1_H1 ;  /* 0x30000006ff067230 */ /* 0x000fe40000004100 */
[----:B------:R-:W-:Y:S01]  /*0500*/  FMUL R5, R5, R5 ;  /* 0x0000000505057220 */ /* 0x000fe20000400000 */
[----:B------:R-:W-:Y:S02]  /*0510*/  HADD2.F32 R4, -RZ, R7.H0_H0 ;  /* 0x20000007ff047230 */ /* 0x000fe40000004100 */
[----:B------:R-:W-:Y:S01]  /*0520*/  FMUL R17, R16, R16 ;  /* 0x0000001010117220 */ /* 0x000fe20000400000 */
[----:B------:R-:W-:-:S02]  /*0530*/  HADD2.F32 R15, -RZ, R11.H1_H1 ;  /* 0x3000000bff0f7230 */ /* 0x000fc40000004100 */
[----:B------:R-:W-:Y:S01]  /*0540*/  FFMA R5, R6, R6, R5 ;  /* 0x0000000606057223 */ /* 0x000fe20000000005 */
[----:B------:R-:W-:Y:S01]  /*0550*/  FADD R18, R21, R18 ;  /* 0x0000001215127221 */ /* 0x000fe20000000000 */
[----:B------:R-:W-:Y:S02]  /*0560*/  HADD2.F32 R7, -RZ, R7.H1_H1 ;  /* 0x30000007ff077230 */ /* 0x000fe40000004100 */
[----:B------:R-:W-:Y:S01]  /*0570*/  FFMA R17, R4, R4, R17 ;  /* 0x0000000404117223 */ /* 0x000fe20000000011 */
[----:B------:R-:W-:Y:S01]  /*0580*/  FMUL R4, R15, R15 ;  /* 0x0000000f0f047220 */ /* 0x000fe20000400000 */
[----:B------:R-:W-:Y:S01]  /*0590*/  FADD R18, R5, R18 ;  /* 0x0000001205127221 */ /* 0x000fe20000000000 */
[----:B------:R-:W-:Y:S02]  /*05a0*/  CS2R R10, SRZ ;  /* 0x00000000000a7805 */ /* 0x000fe4000001ff00 */
[----:B------:R-:W-:Y:S01]  /*05b0*/  FFMA R7, R7, R7, R4 ;  /* 0x0000000707077223 */ /* 0x000fe20000000004 */
[----:B------:R-:W-:-:S04]  /*05c0*/  FADD R18, R17, R18 ;  /* 0x0000001211127221 */ /* 0x000fc80000000000 */
[----:B------:R-:W-:-:S05]  /*05d0*/  FADD R18, R7, R18 ;  /* 0x0000001207127221 */ /* 0x000fca0000000000 */
[----:B------:R-:W-:-:S05]  /*05e0*/  FSEL R18, R18, RZ, !P1 ;  /* 0x000000ff12127208 */ /* 0x000fca0004800000 */
[----:B------:R-:W1:Y:S02]  /*05f0*/  SHFL.BFLY PT, R5, R18, 0x10, 0x1f ;  /* 0x0e001f0012057f89 */ /* 0x000e6400000e0000 */
[----:B-1----:R-:W-:-:S05]  /*0600*/  FADD R5, R18, R5 ;  /* 0x0000000512057221 */ /* 0x002fca0000000000 */
[----:B------:R-:W1:Y:S02]  /*0610*/  SHFL.BFLY PT, R4, R5, 0x8, 0x1f ;  /* 0x0d001f0005047f89 */ /* 0x000e6400000e0000 */
[----:B-1----:R-:W-:Y:S01]  /*0620*/  FADD R4, R5, R4 ;  /* 0x0000000405047221 */ /* 0x002fe20000000000 */
[----:B------:R-:W-:-:S04]  /*0630*/  SHF.R.U32.HI R5, RZ, 0x3, R19 ;  /* 0x00000003ff057819 */ /* 0x000fc80000011613 */
[----:B------:R-:W1:Y:S01]  /*0640*/  SHFL.BFLY PT, R7, R4, 0x4, 0x1f ;  /* 0x0c801f0004077f89 */ /* 0x000e6200000e0000 */
[----:B------:R-:W-:Y:S01]  /*0650*/  LOP3.LUT R5, R5, 0x1c, RZ, 0xc0, !PT ;  /* 0x0000001c05057812 */ /* 0x000fe200078ec0ff */
[----:B-1----:R-:W-:-:S05]  /*0660*/  FADD R7, R4, R7 ;  /* 0x0000000704077221 */ /* 0x002fca0000000000 */
[----:B------:R-:W1:Y:S02]  /*0670*/  SHFL.BFLY PT, R6, R7, 0x2, 0x1f ;  /* 0x0c401f0007067f89 */ /* 0x000e6400000e0000 */
[----:B-1----:R-:W-:Y:S01]  /*0680*/  FADD R6, R7, R6 ;  /* 0x0000000607067221 */ /* 0x002fe20000000000 */
[----:B------:R-:W-:-:S04]  /*0690*/  LEA R7, R19, UR4, 0x2 ;  /* 0x0000000413077c11 */ /* 0x000fc8000f8e10ff */
[----:B------:R-:W1:Y:S02]  /*06a0*/  SHFL.BFLY PT, R15, R6, 0x1, 0x1f ;  /* 0x0c201f00060f7f89 */ /* 0x000e6400000e0000 */
[----:B-1----:R-:W-:-:S05]  /*06b0*/  FADD R16, R6, R15 ;  /* 0x0000000f06107221 */ /* 0x002fca0000000000 */
[----:B------:R-:W-:Y:S01]  /*06c0*/  @!P0 STS [R5+UR4], R16 ;  /* 0x0000001005008988 */ /* 0x000fe20008000804 */
[----:B------:R-:W-:Y:S01]  /*06d0*/  BAR.SYNC.DEFER_BLOCKING 0x0 ;  /* 0x0000000000007b1d */ /* 0x000fe20000010000 */
[----:B------:R-:W-:-:S04]  /*06e0*/  LOP3.LUT P0, RZ, R19, 0x7, RZ, 0xc0, !PT ;  /* 0x0000000713ff7812 */ /* 0x000fc8000780c0ff */
[----:B------:R-:W-:Y:S01]  /*06f0*/  ISETP.LT.AND P0, PT, R19, 0x8, !P0 ;  /* 0x000000081300780c */ /* 0x000fe20004701270 */
[----:B------:R-:W1:Y:S01]  /*0700*/  @!P2 LDS R14, [R7] ;  /* 0x00000000070ea984 */ /* 0x000e620000000800 */
[----:B----4-:R-:W-:-:S04]  /*0710*/  LEA R28, P2, R12, R28, 0x2 ;  /* 0x0000001c0c1c7211 */ /* 0x010fc800078410ff */
[----:B------:R-:W-:Y:S02]  /*0720*/  LEA.HI.X R29, R12, R29, R8, 0x2, P2 ;  /* 0x0000001d0c1d7211 */ /* 0x000fe400010f1408 */
[----:B------:R-:W-:Y:S01]  /*0730*/  CS2R R8, SRZ ;  /* 0x0000000000087805 */ /* 0x000fe2000001ff00 */
[----:B-1----:R-:W1:Y:S02]  /*0740*/  SHFL.BFLY PT, R15, R14, 0x4, 0x1f ;  /* 0x0c801f000e0f7f89 */ /* 0x002e6400000e0000 */
[----:B-1----:R-:W-:Y:S01]  /*0750*/  FADD R15, R14, R15 ;  /* 0x0000000f0e0f7221 */ /* 0x002fe20000000000 */
[----:B------:R-:W-:-:S04]  /*0760*/  HFMA2.MMA R14, -RZ, RZ, 0.6875, 0 ;  /* 0x39800000ff0e7435 */ /* 0x000fc800000001ff */
[----:B------:R-:W1:Y:S02]  /*0770*/  SHFL.BFLY PT, R4, R15, 0x2, 0x1f ;  /* 0x0c401f000f047f89 */ /* 0x000e6400000e0000 */
[----:B-1----:R-:W-:-:S05]  /*0780*/  FADD R4, R15, R4 ;  /* 0x000000040f047221 */ /* 0x002fca0000000000 */
[----:B------:R-:W1:Y:S02]  /*0790*/  SHFL.BFLY PT, R17, R4, 0x1, 0x1f ;  /* 0x0c201f0004117f89 */ /* 0x000e6400000e0000 */
[----:B-1----:R-:W-:-:S05]  /*07a0*/  FADD R6, R4, R17 ;  /* 0x0000001104067221 */ /* 0x002fca0000000000 */
[----:B------:R-:W-:Y:S01]  /*07b0*/  @P0 STS [R7], R6 ;  /* 0x0000000607000388 */ /* 0x000fe20000000800 */
[----:B------:R-:W-:Y:S01]  /*07c0*/  BAR.SYNC.DEFER_BLOCKING 0x0 ;  /* 0x0000000000007b1d */ /* 0x000fe20000010000 */
[----:B------:R-:W-:-:S04]  /*07d0*/  LOP3.LUT P0, RZ, R19, 0xff, RZ, 0xc0, !PT ;  /* 0x000000ff13ff7812 */ /* 0x000fc8000780c0ff */
[----:B------:R-:W-:Y:S01]  /*07e0*/  ISETP.LT.AND P0, PT, R12, UR8, !P0 ;  /* 0x000000080c007c0c */ /* 0x000fe2000c701270 */
[----:B------:R-:W1:Y:S02]  /*07f0*/  LDS R5, [UR4] ;  /* 0x00000004ff057984 */ /* 0x000e640008000800 */
[----:B-1----:R-:W-:Y:S02]  /*0800*/  FFMA R14, R5, R14, 9.9999997473787516356e-06 ;  /* 0x3727c5ac050e7423 */ /* 0x002fe4000000000e */
[----:B------:R-:W1:Y:S04]  /*0810*/  LDC.64 R4, c[0x0][0x228] ;  /* 0x00008a00ff047b82 */ /* 0x000e680000000a00 */
[----:B------:R-:W2:Y:S04]  /*0820*/  MUFU.RSQ R14, R14 ;  /* 0x0000000e000e7308 */ /* 0x000ea80000001400 */
[----:B------:R-:W-:Y:S01]  /*0830*/  BAR.SYNC.DEFER_BLOCKING 0x0 ;  /* 0x0000000000007b1d */ /* 0x000fe20000010000 */
[----:B-1----:R-:W-:-:S05]  /*0840*/  IMAD.WIDE.U32 R12, R13, 0x2, R4 ;  /* 0x000000020d0c7825 */ /* 0x002fca00078e0004 */
[----:B--2---:R1:W-:Y:S04]  /*0850*/  @P0 STG.E desc[UR6][R28.64], R14 ;  /* 0x0000000e1c000986 */ /* 0x0043e8000c101906 */
[----:B------:R-:W2:Y:S04]  /*0860*/  @!P1 LDG.E.EF.128 R8, desc[UR6][R2.64] ;  /* 0x0000000602089981 */ /* 0x000ea8000c0e1d00 */
[----:B------:R-:W3:Y:S01]  /*0870*/  LDG.E.EL.128 R4, desc[UR6][R12.64] ;  /* 0x000000060c047981 */ /* 0x000ee2000c2e1d00 */
[----:B--2---:R-:W-:Y:S02]  /*0880*/  HADD2.F32 R15, -RZ, R8.H0_H0 ;  /* 0x20000008ff0f7230 */ /* 0x004fe40000004100 */
[----:B------:R-:W-:-:S02]  /*0890*/  HADD2.F32 R17, -RZ, R8.H1_H1 ;  /* 0x30000008ff117230 */ /* 0x000fc40000004100 */
[----:B------:R-:W-:Y:S02]  /*08a0*/  HADD2.F32 R19, -RZ, R9.H0_H0 ;  /* 0x20000009ff137230 */ /* 0x000fe40000004100 */
[C---:B-1----:R-:W-:Y:S01]  /*08b0*/  FMUL R29, R14.reuse, R15 ;  /* 0x0000000f0e1d7220 */ /* 0x042fe20000400000 */
[----:B------:R-:W-:Y:S02]  /*08c0*/  HADD2.F32 R21, -RZ, R9.H1_H1 ;  /* 0x30000009ff157230 */ /* 0x000fe40000004100 */
[C---:B------:R-:W-:Y:S01]  /*08d0*/  FMUL R15, R14.reuse, R17 ;  /* 0x000000110e0f7220 */ /* 0x040fe20000400000 */
[----:B------:R-:W1:Y:S01]  /*08e0*/  LDC.64 R8, c[0x0][0x238] ;  /* 0x00008e00ff087b82 */ /* 0x000e620000000a00 */
[----:B---3--:R-:W-:Y:S02]  /*08f0*/  HADD2.F32 R16, -RZ, R4.H1_H1 ;  /* 0x30000004ff107230 */ /* 0x008fe40000004100 */
[----:B------:R-:W-:Y:S01]  /*0900*/  FMUL R17, R14, R19 ;  /* 0x000000130e117220 */ /* 0x000fe20000400000 */
[----:B------:R-:W-:-:S02]  /*0910*/  HADD2.F32 R20, -RZ, R4.H0_H0 ;  /* 0x20000004ff147230 */ /* 0x000fc40000004100 */
[----:B------:R-:W-:Y:S01]  /*0920*/  FMUL R19, R14, R21 ;  /* 0x000000150e137220 */ /* 0x000fe20000400000 */
[----:B------:R-:W-:Y:S02]  /*0930*/  HADD2.F32 R27, -RZ, R11.H0_H0 ;  /* 0x2000000bff1b7230 */ /* 0x000fe40000004100 */
[----:B------:R-:W-:Y:S01]  /*0940*/  FMUL R15, R16, R15 ;  /* 0x0000000f100f7220 */ /* 0x000fe20000400000 */
[----:B------:R-:W-:Y:S02]  /*0950*/  HADD2.F32 R4, -RZ, R5.H1_H1 ;  /* 0x30000005ff047230 */ /* 0x000fe40000004100 */
[----:B------:R-:W-:Y:S01]  /*0960*/  FMUL R20, R20, R29 ;  /* 0x0000001d14147220 */ /* 0x000fe20000400000 */
[----:B------:R-:W-:Y:S02]  /*0970*/  HADD2.F32 R23, -RZ, R10.H0_H0 ;  /* 0x2000000aff177230 */ /* 0x000fe40000004100 */
[----:B------:R-:W-:Y:S01]  /*0980*/  FMUL R16, R14, R27 ;  /* 0x0000001b0e107220 */ /* 0x000fe20000400000 */
[----:B------:R-:W-:-:S02]  /*0990*/  HADD2.F32 R25, -RZ, R10.H1_H1 ;  /* 0x3000000aff197230 */ /* 0x000fc40000004100 */
[----:B------:R-:W-:Y:S01]  /*09a0*/  FMUL R19, R4, R19 ;  /* 0x0000001304137220 */ /* 0x000fe20000400000 */
[----:B------:R-:W-:Y:S02]  /*09b0*/  HADD2.F32 R11, -RZ, R11.H1_H1 ;  /* 0x3000000bff0b7230 */ /* 0x000fe40000004100 */
[C---:B------:R-:W-:Y:S01]  /*09c0*/  FMUL R23, R14.reuse, R23 ;  /* 0x000000170e177220 */ /* 0x040fe20000400000 */
[----:B------:R-:W-:Y:S02]  /*09d0*/  HADD2.F32 R18, -RZ, R5.H0_H0 ;  /* 0x20000005ff127230 */ /* 0x000fe40000004100 */
[C---:B------:R-:W-:Y:S01]  /*09e0*/  FMUL R4, R14.reuse, R25 ;  /* 0x000000190e047220 */ /* 0x040fe20000400000 */
[----:B------:R-:W-:Y:S02]  /*09f0*/  HADD2.F32 R5, -RZ, R6.H1_H1 ;  /* 0x30000006ff057230 */ /* 0x000fe40000004100 */
[----:B------:R-:W-:Y:S01]  /*0a00*/  FMUL R11, R14, R11 ;  /* 0x0000000b0e0b7220 */ /* 0x000fe20000400000 */
[----:B------:R-:W-:-:S02]  /*0a10*/  HADD2.F32 R10, -RZ, R6.H0_H0 ;  /* 0x20000006ff0a7230 */ /* 0x000fc40000004100 */
[----:B------:R-:W-:Y:S01]  /*0a20*/  FMUL R18, R18, R17 ;  /* 0x0000001112127220 */ /* 0x000fe20000400000 */
[----:B------:R-:W-:Y:S02]  /*0a30*/  HADD2.F32 R6, -RZ, R7.H1_H1 ;  /* 0x30000007ff067230 */ /* 0x000fe40000004100 */
[----:B------:R-:W-:Y:S01]  /*0a40*/  FMUL R5, R5, R4 ;  /* 0x0000000405057220 */ /* 0x000fe20000400000 */
[----:B------:R-:W-:Y:S02]  /*0a50*/  HADD2.F32 R7, -RZ, R7.H0_H0 ;  /* 0x20000007ff077230 */ /* 0x000fe40000004100 */
[----:B------:R-:W-:Y:S01]  /*0a60*/  FMUL R10, R10, R23 ;  /* 0x000000170a0a7220 */ /* 0x000fe20000400000 */
[----:B------:R-:W-:Y:S02]  /*0a70*/  FMUL R6, R6, R11 ;  /* 0x0000000b06067220 */ /* 0x000fe40000400000 */
[----:B------:R-:W-:Y:S01]  /*0a80*/  FMUL R7, R7, R16 ;  /* 0x0000001007077220 */ /* 0x000fe20000400000 */
[----:B-1----:R-:W-:Y:S01]  /*0a90*/  IMAD.WIDE R16, R0, 0x2, R8 ;  /* 0x0000000200107825 */ /* 0x002fe200078e0208 */
[----:B------:R-:W-:-:S02]  /*0aa0*/  F2FP.F16.F32.PACK_AB R10, R5, R10 ;  /* 0x0000000a050a723e */ /* 0x000fc400000000ff */
[----:B------:R-:W-:Y:S02]  /*0ab0*/  CS2R R4, SRZ ;  /* 0x0000000000047805 */ /* 0x000fe4000001ff00 */
[----:B------:R-:W-:Y:S02]  /*0ac0*/  F2FP.F16.F32.PACK_AB R8, R15, R20 ;  /* 0x000000140f08723e */ /* 0x000fe400000000ff */
[----:B------:R-:W-:Y:S02]  /*0ad0*/  F2FP.F16.F32.PACK_AB R11, R6, R7 ;  /* 0x00000007060b723e */ /* 0x000fe400000000ff */
[----:B------:R-:W-:Y:S02]  /*0ae0*/  CS2R R6, SRZ ;  /* 0x0000000000067805 */ /* 0x000fe4000001ff00 */
[----:B------:R-:W-:-:S05]  /*0af0*/  F2FP.F16.F32.PACK_AB R9, R19, R18 ;  /* 0x000000121309723e */ /* 0x000fca00000000ff */
[----:B------:R1:W-:Y:S04]  /*0b00*/  @!P1 STG.E.128 desc[UR6][R16.64], R8 ;  /* 0x0000000810009986 */ /* 0x0003e8000c101d06 */
[----:B------:R-:W2:Y:S04]  /*0b10*/  @!P1 LDG.E.EF.128 R4, desc[UR6][R2.64+0x1000] ;  /* 0x0010000602049981 */ /* 0x000ea8000c0e1d00 */
[----:B------:R-:W3:Y:S01]  /*0b20*/  LDG.E.EL.128 R20, desc[UR6][R12.64+0x1000] ;  /* 0x001000060c147981 */ /* 0x000ee2000c2e1d00 */
[----:B--2---:R-:W-:Y:S02]  /*0b30*/  HADD2.F32 R18, -RZ, R7.H0_H0 ;  /* 0x20000007ff127230 */ /* 0x004fe40000004100 */
[----:B------:R-:W-:-:S02]  /*0b40*/  HADD2.F32 R7, -RZ, R7.H1_H1 ;  /* 0x30000007ff077230 */ /* 0x000fc40000004100 */
[----:B------:R-:W-:Y:S02]  /*0b50*/  HADD2.F32 R25, -RZ, R5.H0_H0 ;  /* 0x20000005ff197230 */ /* 0x000fe40000004100 */
[C---:B------:R-:W-:Y:S01]  /*0b60*/  FMUL R18, R14.reuse, R18 ;  /* 0x000000120e127220 */ /* 0x040fe20000400000 */
[----:B------:R-:W-:Y:S02]  /*0b70*/  HADD2.F32 R19, -RZ, R4.H1_H1 ;  /* 0x30000004ff137230 */ /* 0x000fe40000004100 */
[----:B------:R-:W-:Y:S02]  /*0b80*/  HADD2.F32 R5, -RZ, R5.H1_H1 ;  /* 0x30000005ff057230 */ /* 0x000fe40000004100 */
[C---:B------:R-:W-:Y:S01]  /*0b90*/  FMUL R3, R14.reuse, R25 ;  /* 0x000000190e037220 */ /* 0x040fe20000400000 */
[----:B------:R-:W-:Y:S02]  /*0ba0*/  HADD2.F32 R27, -RZ, R6.H0_H0 ;  /* 0x20000006ff1b7230 */ /* 0x000fe40000004100 */
[----:B------:R-:W-:Y:S01]  /*0bb0*/  FMUL R0, R14, R19 ;  /* 0x000000130e007220 */ /* 0x000fe20000400000 */
[----:B------:R-:W-:-:S02]  /*0bc0*/  HADD2.F32 R29, -RZ, R6.H1_H1 ;  /* 0x30000006ff1d7230 */ /* 0x000fc40000004100 */
[C---:B------:R-:W-:Y:S01]  /*0bd0*/  FMUL R6, R14.reuse, R5 ;  /* 0x000000050e067220 */ /* 0x040fe20000400000 */
[----:B------:R-:W-:Y:S02]  /*0be0*/  HADD2.F32 R15, -RZ, R4.H0_H0 ;  /* 0x20000004ff0f7230 */ /* 0x000fe40000004100 */
[C---:B------:R-:W-:Y:S01]  /*0bf0*/  FMUL R4, R14.reuse, R7 ;  /* 0x000000070e047220 */ /* 0x040fe20000400000 */
[----:B---3--:R-:W-:Y:S02]  /*0c00*/  HADD2.F32 R7, -RZ, R20.H1_H1 ;  /* 0x30000014ff077230 */ /* 0x008fe40000004100 */
[C---:B------:R-:W-:Y:S01]  /*0c10*/  FMUL R2, R14.reuse, R27 ;  /* 0x0000001b0e027220 */ /* 0x040fe20000400000 */
[----:B-1----:R-:W-:Y:S02]  /*0c20*/  HADD2.F32 R9, -RZ, R21.H1_H1 ;  /* 0x30000015ff097230 */ /* 0x002fe40000004100 */
[----:B------:R-:W-:Y:S01]  /*0c30*/  FMUL R5, R14, R29 ;  /* 0x0000001d0e057220 */ /* 0x000fe20000400000 */
[----:B------:R-:W-:-:S02]  /*0c40*/  HADD2.F32 R8, -RZ, R21.H0_H0 ;  /* 0x20000015ff087230 */ /* 0x000fc40000004100 */
[----:B------:R-:W-:Y:S01]  /*0c50*/  FMUL R15, R14, R15 ;  /* 0x0000000f0e0f7220 */ /* 0x000fe20000400000 */
[----:B------:R-:W-:Y:S02]  /*0c60*/  HADD2.F32 R10, -RZ, R22.H1_H1 ;  /* 0x30000016ff0a7230 */ /* 0x000fe40000004100 */
[----:B------:R-:W-:Y:S01]  /*0c70*/  FMUL R0, R7, R0 ;  /* 0x0000000007007220 */ /* 0x000fe20000400000 */
[----:B------:R-:W-:Y:S02]  /*0c80*/  HADD2.F32 R11, -RZ, R22.H0_H0 ;  /* 0x20000016ff0b7230 */ /* 0x000fe40000004100 */
[----:B------:R-:W-:Y:S01]  /*0c90*/  FMUL R3, R8, R3 ;  /* 0x0000000308037220 */ /* 0x000fe20000400000 */
[----:B------:R-:W-:Y:S02]  /*0ca0*/  HADD2.F32 R13, -RZ, R23.H1_H1 ;  /* 0x30000017ff0d7230 */ /* 0x000fe40000004100 */
[----:B------:R-:W-:Y:S01]  /*0cb0*/  FMUL R6, R9, R6 ;  /* 0x0000000609067220 */ /* 0x000fe20000400000 */
[----:B------:R-:W-:-:S02]  /*0cc0*/  HADD2.F32 R20, -RZ, R20.H0_H0 ;  /* 0x20000014ff147230 */ /* 0x000fc40000004100 */
[----:B------:R-:W-:Y:S01]  /*0cd0*/  FMUL R2, R11, R2 ;  /* 0x000000020b027220 */ /* 0x000fe20000400000 */
[----:B------:R-:W-:Y:S02]  /*0ce0*/  HADD2.F32 R23, -RZ, R23.H0_H0 ;  /* 0x20000017ff177230 */ /* 0x000fe40000004100 */
[----:B------:R-:W-:Y:S01]  /*0cf0*/  FMUL R7, R10, R5 ;  /* 0x000000050a077220 */ /* 0x000fe20000400000 */
[----:B------:R-:W-:Y:S01]  /*0d00*/  FMUL R13, R13, R4 ;  /* 0x000000040d0d7220 */ /* 0x000fe20000400000 */
[----:B------:R-:W-:Y:S01]  /*0d10*/  FMUL R15, R20, R15 ;  /* 0x0000000f140f7220 */ /* 0x000fe20000400000 */
[----:B------:R-:W-:Y:S01]  /*0d20*/  F2FP.F16.F32.PACK_AB R5, R6, R3 ;  /* 0x000000030605723e */ /* 0x000fe200000000ff */
[----:B------:R-:W-:Y:S01]  /*0d30*/  FMUL R18, R23, R18 ;  /* 0x0000001217127220 */ /* 0x000fe20000400000 */
[----:B------:R-:W-:Y:S02]  /*0d40*/  F2FP.F16.F32.PACK_AB R6, R7, R2 ;  /* 0x000000020706723e */ /* 0x000fe400000000ff */
[----:B------:R-:W-:-:S02]  /*0d50*/  F2FP.F16.F32.PACK_AB R4, R0, R15 ;  /* 0x0000000f0004723e */ /* 0x000fc400000000ff */
[----:B------:R-:W-:Y:S01]  /*0d60*/  F2FP.F16.F32.PACK_AB R7, R13, R18 ;  /* 0x000000120d07723e */ /* 0x000fe200000000ff */
[----:B------:R-:W-:Y:S06]  /*0d70*/  @P1 EXIT ;  /* 0x000000000000194d */ /* 0x000fec0003800000 */
[----:B------:R-:W-:Y:S01]  /*0d80*/  STG.E.128 desc[UR6][R16.64+0x1000], R4 ;  /* 0x0010000410007986 */ /* 0x000fe2000c101d06 */
[----:B------:R-:W-:Y:S05]  /*0d90*/  EXIT ;  /* 0x000000000000794d */ /* 0x000fea0003800000 */
.L_x_0:
[----:B------:R-:W-:Y:S01]  /*0da0*/  MOV R0, 0x0 ;  /* 0x0000000000007802 */ /* 0x000fe20000000f00 */
[----:B------:R-:W-:Y:S01]  /*0db0*/  ULDC.64 UR4, c[0x4][0x18] ;  /* 0x0100060000047ab9 */ /* 0x000fe20000000a00 */
[----:B------:R-:W-:Y:S01]  /*0dc0*/  ULDC.64 UR6, c[0x4][0x8] ;  /* 0x0100020000067ab9 */ /* 0x000fe20000000a00 */
[----:B-----5:R-:W-:Y:S01]  /*0dd0*/  MOV R4, UR4 ;  /* 0x0000000400047c02 */ /* 0x020fe20008000f00 */
[----:B------:R1:W2:Y:S01]  /*0de0*/  LDC.64 R2, c[0x4][R0] ;  /* 0x0100000000027b82 */ /* 0x0002a20000000a00 */
[----:B------:R-:W-:Y:S01]  /*0df0*/  MOV R5, UR5 ;  /* 0x0000000500057c02 */ /* 0x000fe20008000f00 */
[----:B------:R-:W-:Y:S01]  /*0e00*/  ULDC.64 UR4, c[0x4][0x10] ;  /* 0x0100040000047ab9 */ /* 0x000fe20000000a00 */
[----:B------:R-:W-:Y:S01]  /*0e10*/  HFMA2.MMA R8, -RZ, RZ, 0, 2.384185791015625e-06 ;  /* 0x00000028ff087435 */ /* 0x000fe200000001ff */
[----:B------:R-:W-:Y:S01]  /*0e20*/  MOV R6, UR4 ;  /* 0x0000000400067c02 */ /* 0x000fe20008000f00 */
[----:B------:R-:W-:Y:S01]  /*0e30*/  HFMA2.MMA R13, -RZ, RZ, 0, 0 ;  /* 0x00000000ff0d7435 */ /* 0x000fe200000001ff */
[----:B------:R-:W-:-:S02]  /*0e40*/  MOV R7, UR5 ;  /* 0x0000000500077c02 */ /* 0x000fc40008000f00 */
[----:B------:R-:W-:Y:S02]  /*0e50*/  MOV R10, UR6 ;  /* 0x00000006000a7c02 */ /* 0x000fe40008000f00 */
[----:B------:R-:W-:Y:S02]  /*0e60*/  MOV R11, UR7 ;  /* 0x00000007000b7c02 */ /* 0x000fe40008000f00 */
[----:B-1----:R-:W-:-:S07]  /*0e70*/  MOV R12, 0x1 ;  /* 0x00000001000c7802 */ /* 0x002fce0000000f00 */
[----:B------:R-:W-:-:S07]  /*0e80*/  LEPC R20, `(.L_x_1) ;  /* 0x000000001014794e */ /* 0x000fce0000000000 */
[----:B0-2---:R-:W-:Y:S05]  /*0e90*/  CALL.ABS.NOINC R2 ;  /* 0x0000000002007343 */ /* 0x005fea0003c00000 */
.L_x_1:
[----:B------:R-:W-:Y:S05]  /*0ea0*/  BRA `(.L_x_1) ;  /* 0xfffffffc00fc7947 */ /* 0x000fea000383ffff */
.L_x_2:
[----:B------:R-:W-:-:S00]  /*0eb0*/  BRA `(.L_x_2) ;  /* 0xfffffffc00fc7947 */ /* 0x000fc0000383ffff */
[----:B------:R-:W-:-:S00]  /*0ec0*/  NOP ;  /* 0x0000000000007918 */ /* 0x000fc00000000000 */
        /* <DEDUP_REMOVED lines=11> */
.L_x_3:


//--------------------- .nv.global.init           --------------------------
	.section	.nv.global.init,"aw",@progbits
.nv.global.init:
	.type		assertFunc_0,@object
	.size		assertFunc_0,(_$_str - assertFunc_0)
assertFunc_0:
        /*0000*/ 	.byte	0x75, 0x6e, 0x6b, 0x6e, 0x6f, 0x77, 0x6e, 0x00
	.type		_$_str,@object
	.size		_$_str,(assertMessage_0 - _$_str)
_$_str:
        /*0008*/ 	.byte	0x5f, 0x5f, 0x43, 0x55, 0x44, 0x41, 0x5f, 0x46, 0x54, 0x5a, 0x00
	.type		assertMessage_0,@object
	.size		assertMessage_0,(assertFile_0 - assertMessage_0)
assertMessage_0:
        /*0013*/ 	.byte	0x69, 0x6e, 0x64, 0x65, 0x78, 0x20, 0x6f, 0x75, 0x74, 0x20, 0x6f, 0x66, 0x20, 0x62, 0x6f, 0x75
        /*0023*/ 	.byte	0x6e, 0x64, 0x73, 0x3a, 0x20, 0x30, 0x20, 0x3c, 0x3d, 0x20, 0x74, 0x6d, 0x70, 0x34, 0x20, 0x3c
        /*0033*/ 	.byte	0x20, 0x31, 0x32, 0x38, 0x32, 0x35, 0x36, 0x00
	.type		assertFile_0,@object
	.size		assertFile_0,(.L_1 - assertFile_0)
assertFile_0:
        /*003b*/ 	.byte	0x2f, 0x74, 0x6d, 0x70, 0x2f, 0x74, 0x6f, 0x72, 0x63, 0x68, 0x69, 0x6e, 0x64, 0x75, 0x63, 0x74
        /*004b*/ 	.byte	0x6f, 0x72, 0x5f, 0x72, 0x6f, 0x6f, 0x74, 0x2f, 0x79, 0x69, 0x2f, 0x63, 0x79, 0x69, 0x68, 0x6d
        /*005b*/ 	.byte	0x65, 0x37, 0x74, 0x33, 0x35, 0x34, 0x78, 0x64, 0x65, 0x6b, 0x6b, 0x75, 0x35, 0x72, 0x6b, 0x73
        /*006b*/ 	.byte	0x37, 0x77, 0x61, 0x6f, 0x74, 0x71, 0x64, 0x6e, 0x7a, 0x33, 0x6d, 0x70, 0x6f, 0x34, 0x37, 0x71
        /*007b*/ 	.byte	0x33, 0x75, 0x68, 0x71, 0x6a, 0x74, 0x72, 0x35, 0x69, 0x78, 0x72, 0x67, 0x6f, 0x6c, 0x62, 0x2e
        /*008b*/ 	.byte	0x70, 0x79, 0x00
.L_1:


//--------------------- .nv.shared.triton_red_fused__to_copy_add_embedding_mean_mul_pow_rsqrt_0 --------------------------
	.section	.nv.shared.triton_red_fused__to_copy_add_embedding_mean_mul_pow_rsqrt_0,"aw",@nobits
	.sectionflags	@""
	.align	16
	.zero		1024


//--------------------- .nv.constant0.triton_red_fused__to_copy_add_embedding_mean_mul_pow_rsqrt_0 --------------------------
	.section	.nv.constant0.triton_red_fused__to_copy_add_embedding_mean_mul_pow_rsqrt_0,"a",@progbits
	.sectionflags	@""
	.align	4
.nv.constant0.triton_red_fused__to_copy_add_embedding_mean_mul_pow_rsqrt_0:
	.zero		592


//--------------------- SYMBOLS --------------------------

	.type		__assertfail,@function
